//
// Generated by NVIDIA NVVM Compiler
//
// Compiler Build ID: CL-36424714
// Cuda compilation tools, release 13.0, V13.0.88
// Based on NVVM 20.0.0
//

.version 9.0
.target sm_100
.address_size 64

	// .globl	_Z10helloWorldPc

.visible .entry _Z10helloWorldPc(
	.param .u64 .ptr .align 1 _Z10helloWorldPc_param_0
)
{
	.reg .b16 	%rs<4>;
	.reg .b32 	%r<5>;
	.reg .b64 	%rd<5>;

	ld.param.u64 	%rd1, [_Z10helloWorldPc_param_0];
	cvta.to.global.u64 	%rd2, %rd1;
	mov.u32 	%r1, %ctaid.x;
	mov.u32 	%r2, %ntid.x;
	mov.u32 	%r3, %tid.x;
	mad.lo.s32 	%r4, %r1, %r2, %r3;
	cvt.s64.s32 	%rd3, %r4;
	add.s64 	%rd4, %rd2, %rd3;
	ld.global.u8 	%rs1, [%rd4];
	cvt.u16.u32 	%rs2, %r4;
	add.s16 	%rs3, %rs1, %rs2;
	st.global.u8 	[%rd4], %rs3;
	ret;

}


// ===== COMPILED SASS (sm_100) =====

	.target	sm_100

	.elftype	@"ET_EXEC"


//--------------------- .note.nv.tkinfo           --------------------------
	.section	.note.nv.tkinfo,"",@"SHT_NOTE"
	.sectionflags	@"SHF_NOTE_NV_TKINFO"
	.tkinfo
        /*0018*/ 	.word	0x00000002
        /*0030*/ 	.string	""
        /*0030*/ 	.string	"ptxas"
        /*0030*/ 	.string	"Cuda compilation tools, release 13.0, V13.0.88"
        /*0030*/ 	.string	"Build cuda_13.0.r13.0/compiler.36424714_0"
        /*0030*/ 	.string	"-arch sm_100 -m 64 "



//--------------------- .note.nv.cuinfo           --------------------------
	.section	.note.nv.cuinfo,"",@"SHT_NOTE"
	.sectionflags	@"SHF_NOTE_NV_CUINFO"
        /*0018*/ 	.short	0x0002
        /*001a*/ 	.short	0x0064
        /*001c*/ 	.short	0x0082
	.zero		2


//--------------------- .nv.info                  --------------------------
	.section	.nv.info,"",@"SHT_CUDA_INFO"
	.align	4


	//----- nvinfo : EIATTR_REGCOUNT
	.align		4
        /*0000*/ 	.byte	0x04, 0x2f
        /*0002*/ 	.short	(.L_1 - .L_0)
	.align		4
.L_0:
        /*0004*/ 	.word	index@(_Z10helloWorldPc)
        /*0008*/ 	.word	0x00000008


	//----- nvinfo : EIATTR_FRAME_SIZE
	.align		4
.L_1:
        /*000c*/ 	.byte	0x04, 0x11
        /*000e*/ 	.short	(.L_3 - .L_2)
	.align		4
.L_2:
        /*0010*/ 	.word	index@(_Z10helloWorldPc)
        /*0014*/ 	.word	0x00000000


	//----- nvinfo : EIATTR_MIN_STACK_SIZE
	.align		4
.L_3:
        /*0018*/ 	.byte	0x04, 0x12
        /*001a*/ 	.short	(.L_5 - .L_4)
	.align		4
.L_4:
        /*001c*/ 	.word	index@(_Z10helloWorldPc)
        /*0020*/ 	.word	0x00000000
.L_5:


//--------------------- .nv.compat                --------------------------
	.section	.nv.compat,"",@"SHT_CUDA_COMPAT_INFO"
	.align	4
        /*0000*/ 	.byte	0x02, 0x09, 0x00, 0x00, 0x02, 0x02, 0x01, 0x00, 0x02, 0x05, 0x05, 0x00, 0x03, 0x07, 0x01, 0x01
        /*0010*/ 	.byte	0x02, 0x03, 0x00, 0x00, 0x02, 0x06, 0x01, 0x00, 0x04, 0x0b, 0x08, 0x00, 0x09, 0x00, 0x00, 0x00
        /*0020*/ 	.byte	0x00, 0x00, 0x00, 0x00


//--------------------- .nv.info._Z10helloWorldPc --------------------------
	.section	.nv.info._Z10helloWorldPc,"",@"SHT_CUDA_INFO"
	.sectionflags	@""
	.align	4


	//----- nvinfo : EIATTR_CUDA_API_VERSION
	.align		4
        /*0000*/ 	.byte	0x04, 0x37
        /*0002*/ 	.short	(.L_7 - .L_6)
.L_6:
        /*0004*/ 	.word	0x00000082


	//----- nvinfo : EIATTR_KPARAM_INFO
	.align		4
.L_7:
        /*0008*/ 	.byte	0x04, 0x17
        /*000a*/ 	.short	(.L_9 - .L_8)
.L_8:
        /*000c*/ 	.word	0x00000000
        /*0010*/ 	.short	0x0000
        /*0012*/ 	.short	0x0000
        /*0014*/ 	.byte	0x00, 0xf5, 0x21, 0x00


	//----- nvinfo : EIATTR_SPARSE_MMA_MASK
	.align		4
.L_9:
        /*0018*/ 	.byte	0x03, 0x50
        /*001a*/ 	.short	0x0000


	//----- nvinfo : EIATTR_MAXREG_COUNT
	.align		4
        /*001c*/ 	.byte	0x03, 0x1b
        /*001e*/ 	.short	0x00ff


	//----- nvinfo : EIATTR_MERCURY_ISA_VERSION
	.align		4
        /*0020*/ 	.byte	0x03, 0x5f
        /*0022*/ 	.short	0x0101


	//----- nvinfo : EIATTR_VRC_CTA_INIT_COUNT
	.align		4
        /*0024*/ 	.byte	0x02, 0x4a
	.zero		1
	.zero		1


	//----- nvinfo : EIATTR_EXIT_INSTR_OFFSETS
	.align		4
        /*0028*/ 	.byte	0x04, 0x1c
        /*002a*/ 	.short	(.L_11 - .L_10)


	//   ....[0]....
.L_10:
        /*002c*/ 	.word	0x000000c0


	//----- nvinfo : EIATTR_CBANK_PARAM_SIZE
	.align		4
.L_11:
        /*0030*/ 	.byte	0x03, 0x19
        /*0032*/ 	.short	0x0008


	//----- nvinfo : EIATTR_PARAM_CBANK
	.align		4
        /*0034*/ 	.byte	0x04, 0x0a
        /*0036*/ 	.short	(.L_13 - .L_12)
	.align		4
.L_12:
        /*0038*/ 	.word	index@(.nv.constant0._Z10helloWorldPc)
        /*003c*/ 	.short	0x0380
        /*003e*/ 	.short	0x0008


	//----- nvinfo : EIATTR_SW_WAR
	.align		4
.L_13:
        /*0040*/ 	.byte	0x04, 0x36
        /*0042*/ 	.short	(.L_15 - .L_14)
.L_14:
        /*0044*/ 	.word	0x00000008
.L_15:


//--------------------- .nv.callgraph             --------------------------
	.section	.nv.callgraph,"",@"SHT_CUDA_CALLGRAPH"
	.align	4
	.sectionentsize	8
	.align		4
        /*0000*/ 	.word	0x00000000
	.align		4
        /*0004*/ 	.word	0xffffffff
	.align		4
        /*0008*/ 	.word	0x00000000
	.align		4
        /*000c*/ 	.word	0xfffffffe
	.align		4
        /*0010*/ 	.word	0x00000000
	.align		4
        /*0014*/ 	.word	0xfffffffd
	.align		4
        /*0018*/ 	.word	0x00000000
	.align		4
        /*001c*/ 	.word	0xfffffffc


//--------------------- .text._Z10helloWorldPc    --------------------------
	.section	.text._Z10helloWorldPc,"ax",@progbits
	.align	128
        .global         _Z10helloWorldPc
        .type           _Z10helloWorldPc,@function
        .size           _Z10helloWorldPc,(.L_x_1 - _Z10helloWorldPc)
        .other          _Z10helloWorldPc,@"STO_CUDA_ENTRY STV_DEFAULT"
_Z10helloWorldPc:
.text._Z10helloWorldPc:
[----:B------:R-:W-:Y:S01]  /*0000*/  LDC R1, c[0x0][0x37c] ;  /* 0x0000df00ff017b82 */ /* 0x000fe20000000800 */
[----:B------:R-:W0:Y:S07]  /*0010*/  S2R R3, SR_TID.X ;  /* 0x0000000000037919 */ /* 0x000e2e0000002100 */
[----:B------:R-:W0:Y:S01]  /*0020*/  S2UR UR6, SR_CTAID.X ;  /* 0x00000000000679c3 */ /* 0x000e220000002500 */
[----:B------:R-:W1:Y:S01]  /*0030*/  LDCU.64 UR8, c[0x0][0x380] ;  /* 0x00007000ff0877ac */ /* 0x000e620008000a00 */
[----:B------:R-:W2:Y:S06]  /*0040*/  LDCU.64 UR4, c[0x0][0x358] ;  /* 0x00006b00ff0477ac */ /* 0x000eac0008000a00 */
[----:B------:R-:W0:Y:S02]  /*0050*/  LDC R0, c[0x0][0x360] ;  /* 0x0000d800ff007b82 */ /* 0x000e240000000800 */
[----:B0-----:R-:W-:-:S05]  /*0060*/  IMAD R0, R0, UR6, R3 ;  /* 0x0000000600007c24 */ /* 0x001fca000f8e0203 */
[----:B-1----:R-:W-:-:S04]  /*0070*/  IADD3 R2, P0, PT, R0, UR8, RZ ;  /* 0x0000000800027c10 */ /* 0x002fc8000ff1e0ff */
[----:B------:R-:W-:-:S05]  /*0080*/  LEA.HI.X.SX32 R3, R0, UR9, 0x1, P0 ;  /* 0x0000000900037c11 */ /* 0x000fca00080f0eff */
[----:B--2---:R-:W2:Y:S02]  /*0090*/  LDG.E.U8 R5, desc[UR4][R2.64] ;  /* 0x0000000402057981 */ /* 0x004ea4000c1e1100 */
[----:B--2---:R-:W-:-:S05]  /*00a0*/  IADD3 R5, PT, PT, R0, R5, RZ ;  /* 0x0000000500057210 */ /* 0x004fca0007ffe0ff */
[----:B------:R-:W-:Y:S01]  /*00b0*/  STG.E.U8 desc[UR4][R2.64], R5 ;  /* 0x0000000502007986 */ /* 0x000fe2000c101104 */
[----:B------:R-:W-:Y:S05]  /*00c0*/  EXIT ;  /* 0x000000000000794d */ /* 0x000fea0003800000 */
.L_x_0:
[----:B------:R-:W-:-:S00]  /*00d0*/  BRA `(.L_x_0) ;  /* 0xfffffffc00fc7947 */ /* 0x000fc0000383ffff */
[----:B------:R-:W-:-:S00]  /*00e0*/  NOP ;  /* 0x0000000000007918 */ /* 0x000fc00000000000 */
        /* <DEDUP_REMOVED lines=9> */
.L_x_1:


//--------------------- .nv.shared.reserved.0     --------------------------
	.section	.nv.shared.reserved.0,"aw",@nobits
	.weak		__nv_reservedSMEM_offset_0_alias
	.size		__nv_reservedSMEM_offset_0_alias, 0, 64
	.other		__nv_reservedSMEM_offset_0_alias,@"STO_CUDA_RESERVED_SHARED STV_DEFAULT"
__nv_reservedSMEM_offset_0_alias:
	.zero		0
	.zero		64


//--------------------- .nv.constant0._Z10helloWorldPc --------------------------
	.section	.nv.constant0._Z10helloWorldPc,"a",@progbits
	.sectionflags	@""
	.align	4
.nv.constant0._Z10helloWorldPc:
	.zero		904


//--------------------- SYMBOLS --------------------------

	.type		.nv.reservedSmem.offset0,@object
	.size		.nv.reservedSmem.offset0,0x4
